//
// Generated by NVIDIA NVVM Compiler
//
// Compiler Build ID: CL-36424714
// Cuda compilation tools, release 13.0, V13.0.88
// Based on NVVM 20.0.0
//

.version 9.0
.target sm_100
.address_size 64

	// .globl	_Z10data_transPdS_i

.visible .entry _Z10data_transPdS_i(
	.param .u64 .ptr .align 1 _Z10data_transPdS_i_param_0,
	.param .u64 .ptr .align 1 _Z10data_transPdS_i_param_1,
	.param .u32 _Z10data_transPdS_i_param_2
)
{
	.reg .pred 	%p<6>;
	.reg .b32 	%r<21>;
	.reg .b64 	%rd<24>;
	.reg .b64 	%fd<6>;

	ld.param.u64 	%rd15, [_Z10data_transPdS_i_param_0];
	ld.param.u64 	%rd16, [_Z10data_transPdS_i_param_1];
	ld.param.u32 	%r10, [_Z10data_transPdS_i_param_2];
	cvta.to.global.u64 	%rd1, %rd16;
	cvta.to.global.u64 	%rd2, %rd15;
	mov.u32 	%r20, %tid.x;
	setp.ge.s32 	%p1, %r20, %r10;
	@%p1 bra 	$L__BB0_7;
	not.b32 	%r11, %r20;
	add.s32 	%r2, %r10, %r11;
	and.b32  	%r12, %r2, 1536;
	setp.eq.s32 	%p2, %r12, 1536;
	@%p2 bra 	$L__BB0_4;
	shr.u32 	%r13, %r2, 9;
	add.s32 	%r14, %r13, 1;
	and.b32  	%r15, %r14, 3;
	mul.wide.u32 	%rd17, %r20, 8;
	add.s64 	%rd21, %rd1, %rd17;
	add.s64 	%rd20, %rd2, %rd17;
	neg.s32 	%r18, %r15;
	shl.b32 	%r16, %r14, 9;
	and.b32  	%r17, %r16, 1536;
	add.s32 	%r20, %r20, %r17;
$L__BB0_3:
	.pragma "nounroll";
	ld.global.f64 	%fd1, [%rd20];
	st.global.f64 	[%rd21], %fd1;
	add.s64 	%rd21, %rd21, 4096;
	add.s64 	%rd20, %rd20, 4096;
	add.s32 	%r18, %r18, 1;
	setp.ne.s32 	%p3, %r18, 0;
	@%p3 bra 	$L__BB0_3;
$L__BB0_4:
	setp.lt.u32 	%p4, %r2, 1536;
	@%p4 bra 	$L__BB0_7;
	mul.wide.u32 	%rd18, %r20, 8;
	add.s64 	%rd19, %rd18, 8192;
	add.s64 	%rd23, %rd2, %rd19;
	add.s64 	%rd22, %rd1, %rd19;
$L__BB0_6:
	ld.global.f64 	%fd2, [%rd23+-8192];
	st.global.f64 	[%rd22+-8192], %fd2;
	ld.global.f64 	%fd3, [%rd23+-4096];
	st.global.f64 	[%rd22+-4096], %fd3;
	ld.global.f64 	%fd4, [%rd23];
	st.global.f64 	[%rd22], %fd4;
	ld.global.f64 	%fd5, [%rd23+4096];
	st.global.f64 	[%rd22+4096], %fd5;
	add.s32 	%r20, %r20, 2048;
	add.s64 	%rd23, %rd23, 16384;
	add.s64 	%rd22, %rd22, 16384;
	setp.lt.s32 	%p5, %r20, %r10;
	@%p5 bra 	$L__BB0_6;
$L__BB0_7:
	ret;

}


// ===== COMPILED SASS (sm_100) =====

	.target	sm_100

	.elftype	@"ET_EXEC"


//--------------------- .note.nv.tkinfo           --------------------------
	.section	.note.nv.tkinfo,"",@"SHT_NOTE"
	.sectionflags	@"SHF_NOTE_NV_TKINFO"
	.tkinfo
        /*0018*/ 	.word	0x00000002
        /*0030*/ 	.string	""
        /*0030*/ 	.string	"ptxas"
        /*0030*/ 	.string	"Cuda compilation tools, release 13.0, V13.0.88"
        /*0030*/ 	.string	"Build cuda_13.0.r13.0/compiler.36424714_0"
        /*0030*/ 	.string	"-arch sm_100 -m 64 "



//--------------------- .note.nv.cuinfo           --------------------------
	.section	.note.nv.cuinfo,"",@"SHT_NOTE"
	.sectionflags	@"SHF_NOTE_NV_CUINFO"
        /*0018*/ 	.short	0x0002
        /*001a*/ 	.short	0x0064
        /*001c*/ 	.short	0x0082
	.zero		2


//--------------------- .nv.info                  --------------------------
	.section	.nv.info,"",@"SHT_CUDA_INFO"
	.align	4


	//----- nvinfo : EIATTR_REGCOUNT
	.align		4
        /*0000*/ 	.byte	0x04, 0x2f
        /*0002*/ 	.short	(.L_1 - .L_0)
	.align		4
.L_0:
        /*0004*/ 	.word	index@(_Z10data_transPdS_i)
        /*0008*/ 	.word	0x00000018


	//----- nvinfo : EIATTR_FRAME_SIZE
	.align		4
.L_1:
        /*000c*/ 	.byte	0x04, 0x11
        /*000e*/ 	.short	(.L_3 - .L_2)
	.align		4
.L_2:
        /*0010*/ 	.word	index@(_Z10data_transPdS_i)
        /*0014*/ 	.word	0x00000000


	//----- nvinfo : EIATTR_MIN_STACK_SIZE
	.align		4
.L_3:
        /*0018*/ 	.byte	0x04, 0x12
        /*001a*/ 	.short	(.L_5 - .L_4)
	.align		4
.L_4:
        /*001c*/ 	.word	index@(_Z10data_transPdS_i)
        /*0020*/ 	.word	0x00000000
.L_5:


//--------------------- .nv.compat                --------------------------
	.section	.nv.compat,"",@"SHT_CUDA_COMPAT_INFO"
	.align	4
        /*0000*/ 	.byte	0x02, 0x09, 0x00, 0x00, 0x02, 0x02, 0x01, 0x00, 0x02, 0x05, 0x05, 0x00, 0x03, 0x07, 0x01, 0x01
        /*0010*/ 	.byte	0x02, 0x03, 0x00, 0x00, 0x02, 0x06, 0x01, 0x00, 0x04, 0x0b, 0x08, 0x00, 0x09, 0x00, 0x00, 0x00
        /*0020*/ 	.byte	0x00, 0x00, 0x00, 0x00


//--------------------- .nv.info._Z10data_transPdS_i --------------------------
	.section	.nv.info._Z10data_transPdS_i,"",@"SHT_CUDA_INFO"
	.sectionflags	@""
	.align	4


	//----- nvinfo : EIATTR_CUDA_API_VERSION
	.align		4
        /*0000*/ 	.byte	0x04, 0x37
        /*0002*/ 	.short	(.L_7 - .L_6)
.L_6:
        /*0004*/ 	.word	0x00000082


	//----- nvinfo : EIATTR_KPARAM_INFO
	.align		4
.L_7:
        /*0008*/ 	.byte	0x04, 0x17
        /*000a*/ 	.short	(.L_9 - .L_8)
.L_8:
        /*000c*/ 	.word	0x00000000
        /*0010*/ 	.short	0x0002
        /*0012*/ 	.short	0x0010
        /*0014*/ 	.byte	0x00, 0xf0, 0x11, 0x00


	//----- nvinfo : EIATTR_KPARAM_INFO
	.align		4
.L_9:
        /*0018*/ 	.byte	0x04, 0x17
        /*001a*/ 	.short	(.L_11 - .L_10)
.L_10:
        /*001c*/ 	.word	0x00000000
        /*0020*/ 	.short	0x0001
        /*0022*/ 	.short	0x0008
        /*0024*/ 	.byte	0x00, 0xf5, 0x21, 0x00


	//----- nvinfo : EIATTR_KPARAM_INFO
	.align		4
.L_11:
        /*0028*/ 	.byte	0x04, 0x17
        /*002a*/ 	.short	(.L_13 - .L_12)
.L_12:
        /*002c*/ 	.word	0x00000000
        /*0030*/ 	.short	0x0000
        /*0032*/ 	.short	0x0000
        /*0034*/ 	.byte	0x00, 0xf5, 0x21, 0x00


	//----- nvinfo : EIATTR_SPARSE_MMA_MASK
	.align		4
.L_13:
        /*0038*/ 	.byte	0x03, 0x50
        /*003a*/ 	.short	0x0000


	//----- nvinfo : EIATTR_MAXREG_COUNT
	.align		4
        /*003c*/ 	.byte	0x03, 0x1b
        /*003e*/ 	.short	0x00ff


	//----- nvinfo : EIATTR_MERCURY_ISA_VERSION
	.align		4
        /*0040*/ 	.byte	0x03, 0x5f
        /*0042*/ 	.short	0x0101


	//----- nvinfo : EIATTR_VRC_CTA_INIT_COUNT
	.align		4
        /*0044*/ 	.byte	0x02, 0x4a
	.zero		1
	.zero		1


	//----- nvinfo : EIATTR_EXIT_INSTR_OFFSETS
	.align		4
        /*0048*/ 	.byte	0x04, 0x1c
        /*004a*/ 	.short	(.L_15 - .L_14)


	//   ....[0]....
.L_14:
        /*004c*/ 	.word	0x00000040


	//   ....[1]....
        /*0050*/ 	.word	0x00000290


	//   ....[2]....
        /*0054*/ 	.word	0x00000850


	//   ....[3]....
        /*0058*/ 	.word	0x000008e0


	//----- nvinfo : EIATTR_CRS_STACK_SIZE
	.align		4
.L_15:
        /*005c*/ 	.byte	0x04, 0x1e
        /*005e*/ 	.short	(.L_17 - .L_16)
.L_16:
        /*0060*/ 	.word	0x00000000


	//----- nvinfo : EIATTR_CBANK_PARAM_SIZE
	.align		4
.L_17:
        /*0064*/ 	.byte	0x03, 0x19
        /*0066*/ 	.short	0x0014


	//----- nvinfo : EIATTR_PARAM_CBANK
	.align		4
        /*0068*/ 	.byte	0x04, 0x0a
        /*006a*/ 	.short	(.L_19 - .L_18)
	.align		4
.L_18:
        /*006c*/ 	.word	index@(.nv.constant0._Z10data_transPdS_i)
        /*0070*/ 	.short	0x0380
        /*0072*/ 	.short	0x0014


	//----- nvinfo : EIATTR_SW_WAR
	.align		4
.L_19:
        /*0074*/ 	.byte	0x04, 0x36
        /*0076*/ 	.short	(.L_21 - .L_20)
.L_20:
        /*0078*/ 	.word	0x00000008
.L_21:


//--------------------- .nv.callgraph             --------------------------
	.section	.nv.callgraph,"",@"SHT_CUDA_CALLGRAPH"
	.align	4
	.sectionentsize	8
	.align		4
        /*0000*/ 	.word	0x00000000
	.align		4
        /*0004*/ 	.word	0xffffffff
	.align		4
        /*0008*/ 	.word	0x00000000
	.align		4
        /*000c*/ 	.word	0xfffffffe
	.align		4
        /*0010*/ 	.word	0x00000000
	.align		4
        /*0014*/ 	.word	0xfffffffd
	.align		4
        /*0018*/ 	.word	0x00000000
	.align		4
        /*001c*/ 	.word	0xfffffffc


//--------------------- .text._Z10data_transPdS_i --------------------------
	.section	.text._Z10data_transPdS_i,"ax",@progbits
	.align	128
        .global         _Z10data_transPdS_i
        .type           _Z10data_transPdS_i,@function
        .size           _Z10data_transPdS_i,(.L_x_9 - _Z10data_transPdS_i)
        .other          _Z10data_transPdS_i,@"STO_CUDA_ENTRY STV_DEFAULT"
_Z10data_transPdS_i:
.text._Z10data_transPdS_i:
[----:B------:R-:W-:Y:S01]  /*0000*/  LDC R1, c[0x0][0x37c] ;  /* 0x0000df00ff017b82 */ /* 0x000fe20000000800 */
[----:B------:R-:W0:Y:S07]  /*0010*/  S2R R7, SR_TID.X ;  /* 0x0000000000077919 */ /* 0x000e2e0000002100 */
[----:B------:R-:W0:Y:S02]  /*0020*/  LDC R0, c[0x0][0x390] ;  /* 0x0000e400ff007b82 */ /* 0x000e240000000800 */
[----:B0-----:R-:W-:-:S13]  /*0030*/  ISETP.GE.AND P0, PT, R7, R0, PT ;  /* 0x000000000700720c */ /* 0x001fda0003f06270 */
[----:B------:R-:W-:Y:S05]  /*0040*/  @P0 EXIT ;  /* 0x000000000000094d */ /* 0x000fea0003800000 */
[----:B------:R-:W-:Y:S01]  /*0050*/  LOP3.LUT R3, RZ, R7, RZ, 0x33, !PT ;  /* 0x00000007ff037212 */ /* 0x000fe200078e33ff */
[----:B------:R-:W0:Y:S01]  /*0060*/  LDCU.64 UR4, c[0x0][0x358] ;  /* 0x00006b00ff0477ac */ /* 0x000e220008000a00 */
[----:B------:R-:W-:Y:S03]  /*0070*/  BSSY.RECONVERGENT B0, `(.L_x_0) ;  /* 0x0000021000007945 */ /* 0x000fe60003800200 */
[----:B------:R-:W-:-:S05]  /*0080*/  IMAD.IADD R6, R3, 0x1, R0 ;  /* 0x0000000103067824 */ /* 0x000fca00078e0200 */
[C---:B------:R-:W-:Y:S02]  /*0090*/  LOP3.LUT R2, R6.reuse, 0x600, RZ, 0xc0, !PT ;  /* 0x0000060006027812 */ /* 0x040fe400078ec0ff */
[----:B------:R-:W-:Y:S02]  /*00a0*/  ISETP.GE.U32.AND P0, PT, R6, 0x600, PT ;  /* 0x000006000600780c */ /* 0x000fe40003f06070 */
[----:B------:R-:W-:-:S13]  /*00b0*/  ISETP.NE.AND P1, PT, R2, 0x600, PT ;  /* 0x000006000200780c */ /* 0x000fda0003f25270 */
[----:B0-----:R-:W-:Y:S05]  /*00c0*/  @!P1 BRA `(.L_x_1) ;  /* 0x00000000006c9947 */ /* 0x001fea0003800000 */
[----:B------:R-:W0:Y:S01]  /*00d0*/  LDC.64 R4, c[0x0][0x380] ;  /* 0x0000e000ff047b82 */ /* 0x000e220000000a00 */
[----:B------:R-:W-:-:S05]  /*00e0*/  LEA.HI R6, R6, 0x1, RZ, 0x17 ;  /* 0x0000000106067811 */ /* 0x000fca00078fb8ff */
[C---:B------:R-:W-:Y:S01]  /*00f0*/  IMAD.SHL.U32 R8, R6.reuse, 0x200, RZ ;  /* 0x0000020006087824 */ /* 0x040fe200078e00ff */
[----:B------:R-:W-:Y:S01]  /*0100*/  LOP3.LUT R6, R6, 0x3, RZ, 0xc0, !PT ;  /* 0x0000000306067812 */ /* 0x000fe200078ec0ff */
[----:B------:R-:W1:Y:S03]  /*0110*/  LDC.64 R2, c[0x0][0x388] ;  /* 0x0000e200ff027b82 */ /* 0x000e660000000a00 */
[----:B------:R-:W-:Y:S01]  /*0120*/  LOP3.LUT R8, R8, 0x600, RZ, 0xc0, !PT ;  /* 0x0000060008087812 */ /* 0x000fe200078ec0ff */
[----:B------:R-:W-:Y:S02]  /*0130*/  IMAD.MOV R6, RZ, RZ, -R6 ;  /* 0x000000ffff067224 */ /* 0x000fe400078e0a06 */
[----:B0-----:R-:W-:-:S04]  /*0140*/  IMAD.WIDE.U32 R4, R7, 0x8, R4 ;  /* 0x0000000807047825 */ /* 0x001fc800078e0004 */
[----:B------:R-:W-:Y:S01]  /*0150*/  IMAD.MOV.U32 R10, RZ, RZ, R5 ;  /* 0x000000ffff0a7224 */ /* 0x000fe200078e0005 */
[----:B------:R-:W-:Y:S01]  /*0160*/  MOV R9, R4 ;  /* 0x0000000400097202 */ /* 0x000fe20000000f00 */
[----:B-1----:R-:W-:-:S04]  /*0170*/  IMAD.WIDE.U32 R2, R7, 0x8, R2 ;  /* 0x0000000807027825 */ /* 0x002fc800078e0002 */
[----:B------:R-:W-:Y:S02]  /*0180*/  IMAD.MOV.U32 R11, RZ, RZ, R2 ;  /* 0x000000ffff0b7224 */ /* 0x000fe400078e0002 */
[----:B------:R-:W-:Y:S02]  /*0190*/  IMAD.MOV.U32 R12, RZ, RZ, R3 ;  /* 0x000000ffff0c7224 */ /* 0x000fe400078e0003 */
[----:B------:R-:W-:-:S07]  /*01a0*/  IMAD.IADD R7, R7, 0x1, R8 ;  /* 0x0000000107077824 */ /* 0x000fce00078e0208 */
.L_x_2:
[----:B0-----:R-:W-:Y:S01]  /*01b0*/  IMAD.MOV.U32 R2, RZ, RZ, R9 ;  /* 0x000000ffff027224 */ /* 0x001fe200078e0009 */
[----:B------:R-:W-:-:S06]  /*01c0*/  MOV R3, R10 ;  /* 0x0000000a00037202 */ /* 0x000fcc0000000f00 */
[----:B------:R-:W2:Y:S01]  /*01d0*/  LDG.E.64 R2, desc[UR4][R2.64] ;  /* 0x0000000402027981 */ /* 0x000ea2000c1e1b00 */
[----:B------:R-:W-:Y:S01]  /*01e0*/  IMAD.MOV.U32 R4, RZ, RZ, R11 ;  /* 0x000000ffff047224 */ /* 0x000fe200078e000b */
[----:B------:R-:W-:Y:S01]  /*01f0*/  IADD3 R11, P2, PT, R11, 0x1000, RZ ;  /* 0x000010000b0b7810 */ /* 0x000fe20007f5e0ff */
[--C-:B------:R-:W-:Y:S01]  /*0200*/  IMAD.MOV.U32 R5, RZ, RZ, R12.reuse ;  /* 0x000000ffff057224 */ /* 0x100fe200078e000c */
[----:B------:R-:W-:Y:S01]  /*0210*/  IADD3 R9, P3, PT, R9, 0x1000, RZ ;  /* 0x0000100009097810 */ /* 0x000fe20007f7e0ff */
[----:B------:R-:W-:Y:S02]  /*0220*/  VIADD R6, R6, 0x1 ;  /* 0x0000000106067836 */ /* 0x000fe40000000000 */
[----:B------:R-:W-:Y:S01]  /*0230*/  IMAD.X R12, RZ, RZ, R12, P2 ;  /* 0x000000ffff0c7224 */ /* 0x000fe200010e060c */
[----:B------:R-:W-:Y:S02]  /*0240*/  IADD3.X R10, PT, PT, RZ, R10, RZ, P3, !PT ;  /* 0x0000000aff0a7210 */ /* 0x000fe40001ffe4ff */
[----:B------:R-:W-:Y:S01]  /*0250*/  ISETP.NE.AND P1, PT, R6, RZ, PT ;  /* 0x000000ff0600720c */ /* 0x000fe20003f25270 */
[----:B--2---:R0:W-:-:S12]  /*0260*/  STG.E.64 desc[UR4][R4.64], R2 ;  /* 0x0000000204007986 */ /* 0x0041d8000c101b04 */
[----:B------:R-:W-:Y:S05]  /*0270*/  @P1 BRA `(.L_x_2) ;  /* 0xfffffffc00cc1947 */ /* 0x000fea000383ffff */
.L_x_1:
[----:B------:R-:W-:Y:S05]  /*0280*/  BSYNC.RECONVERGENT B0 ;  /* 0x0000000000007941 */ /* 0x000fea0003800200 */
.L_x_0:
[----:B------:R-:W-:Y:S05]  /*0290*/  @!P0 EXIT ;  /* 0x000000000000894d */ /* 0x000fea0003800000 */
[----:B------:R-:W1:Y:S01]  /*02a0*/  LDCU.128 UR8, c[0x0][0x380] ;  /* 0x00007000ff0877ac */ /* 0x000e620008000c00 */
[----:B0-----:R-:W-:Y:S01]  /*02b0*/  IMAD.IADD R3, R0, 0x1, -R7 ;  /* 0x0000000100037824 */ /* 0x001fe200078e0a07 */
[----:B------:R-:W-:Y:S01]  /*02c0*/  BSSY.RECONVERGENT B0, `(.L_x_3) ;  /* 0x0000038000007945 */ /* 0x000fe20003800200 */
[----:B------:R-:W-:Y:S02]  /*02d0*/  IMAD.MOV.U32 R4, RZ, RZ, 0x2000 ;  /* 0x00002000ff047424 */ /* 0x000fe400078e00ff */
[----:B------:R-:W-:Y:S01]  /*02e0*/  IMAD.MOV.U32 R5, RZ, RZ, 0x0 ;  /* 0x00000000ff057424 */ /* 0x000fe200078e00ff */
[----:B------:R-:W-:Y:S01]  /*02f0*/  ISETP.GT.AND P1, PT, R3, 0x1800, PT ;  /* 0x000018000300780c */ /* 0x000fe20003f24270 */
[----:B------:R-:W-:-:S03]  /*0300*/  IMAD.WIDE.U32 R4, R7, 0x8, R4 ;  /* 0x0000000807047825 */ /* 0x000fc600078e0004 */
[C---:B-1----:R-:W-:Y:S02]  /*0310*/  IADD3 R2, P0, PT, R4.reuse, UR8, RZ ;  /* 0x0000000804027c10 */ /* 0x042fe4000ff1e0ff */
[----:B------:R-:W-:Y:S02]  /*0320*/  IADD3 R4, P2, PT, R4, UR10, RZ ;  /* 0x0000000a04047c10 */ /* 0x000fe4000ff5e0ff */
[C---:B------:R-:W-:Y:S02]  /*0330*/  IADD3.X R3, PT, PT, R5.reuse, UR9, RZ, P0, !PT ;  /* 0x0000000905037c10 */ /* 0x040fe400087fe4ff */
[----:B------:R-:W-:Y:S02]  /*0340*/  IADD3.X R5, PT, PT, R5, UR11, RZ, P2, !PT ;  /* 0x0000000b05057c10 */ /* 0x000fe400097fe4ff */
[----:B------:R-:W-:Y:S01]  /*0350*/  PLOP3.LUT P0, PT, PT, PT, PT, 0x80, 0x8 ;  /* 0x000000000008781c */ /* 0x000fe20003f0f070 */
[----:B------:R-:W-:-:S12]  /*0360*/  @!P1 BRA `(.L_x_4) ;  /* 0x0000000000b49947 */ /* 0x000fd80003800000 */
[----:B------:R-:W-:Y:S01]  /*0370*/  PLOP3.LUT P0, PT, PT, PT, PT, 0x8, 0x80 ;  /* 0x000000000080781c */ /* 0x000fe20003f0e170 */
[----:B------:R-:W-:-:S12]  /*0380*/  VIADD R6, R0, 0xffffe800 ;  /* 0xffffe80000067836 */ /* 0x000fd80000000000 */
.L_x_5:
[----:B------:R-:W2:Y:S04]  /*0390*/  LDG.E.64 R8, desc[UR4][R2.64+-0x2000] ;  /* 0xffe0000402087981 */ /* 0x000ea8000c1e1b00 */
[----:B--2---:R0:W-:Y:S04]  /*03a0*/  STG.E.64 desc[UR4][R4.64+-0x2000], R8 ;  /* 0xffe0000804007986 */ /* 0x0041e8000c101b04 */
[----:B------:R-:W2:Y:S04]  /*03b0*/  LDG.E.64 R10, desc[UR4][R2.64+-0x1000] ;  /* 0xfff00004020a7981 */ /* 0x000ea8000c1e1b00 */
[----:B--2---:R1:W-:Y:S04]  /*03c0*/  STG.E.64 desc[UR4][R4.64+-0x1000], R10 ;  /* 0xfff0000a04007986 */ /* 0x0043e8000c101b04 */
[----:B------:R-:W2:Y:S04]  /*03d0*/  LDG.E.64 R12, desc[UR4][R2.64] ;  /* 0x00000004020c7981 */ /* 0x000ea8000c1e1b00 */
[----:B--2---:R2:W-:Y:S04]  /*03e0*/  STG.E.64 desc[UR4][R4.64], R12 ;  /* 0x0000000c04007986 */ /* 0x0045e8000c101b04 */
[----:B------:R-:W3:Y:S04]  /*03f0*/  LDG.E.64 R14, desc[UR4][R2.64+0x1000] ;  /* 0x00100004020e7981 */ /* 0x000ee8000c1e1b00 */
[----:B---3--:R3:W-:Y:S04]  /*0400*/  STG.E.64 desc[UR4][R4.64+0x1000], R14 ;  /* 0x0010000e04007986 */ /* 0x0087e8000c101b04 */
[----:B------:R-:W4:Y:S04]  /*0410*/  LDG.E.64 R16, desc[UR4][R2.64+0x2000] ;  /* 0x0020000402107981 */ /* 0x000f28000c1e1b00 */
[----:B----4-:R4:W-:Y:S04]  /*0420*/  STG.E.64 desc[UR4][R4.64+0x2000], R16 ;  /* 0x0020001004007986 */ /* 0x0109e8000c101b04 */
[----:B------:R-:W5:Y:S04]  /*0430*/  LDG.E.64 R18, desc[UR4][R2.64+0x3000] ;  /* 0x0030000402127981 */ /* 0x000f68000c1e1b00 */
[----:B-----5:R5:W-:Y:S04]  /*0440*/  STG.E.64 desc[UR4][R4.64+0x3000], R18 ;  /* 0x0030001204007986 */ /* 0x020be8000c101b04 */
[----:B0-----:R-:W2:Y:S04]  /*0450*/  LDG.E.64 R8, desc[UR4][R2.64+0x4000] ;  /* 0x0040000402087981 */ /* 0x001ea8000c1e1b00 */
[----:B--2---:R0:W-:Y:S04]  /*0460*/  STG.E.64 desc[UR4][R4.64+0x4000], R8 ;  /* 0x0040000804007986 */ /* 0x0041e8000c101b04 */
[----:B-1----:R-:W2:Y:S04]  /*0470*/  LDG.E.64 R10, desc[UR4][R2.64+0x5000] ;  /* 0x00500004020a7981 */ /* 0x002ea8000c1e1b00 */
[----:B--2---:R1:W-:Y:S04]  /*0480*/  STG.E.64 desc[UR4][R4.64+0x5000], R10 ;  /* 0x0050000a04007986 */ /* 0x0043e8000c101b04 */
[----:B------:R-:W2:Y:S04]  /*0490*/  LDG.E.64 R12, desc[UR4][R2.64+0x6000] ;  /* 0x00600004020c7981 */ /* 0x000ea8000c1e1b00 */
[----:B--2---:R2:W-:Y:S04]  /*04a0*/  STG.E.64 desc[UR4][R4.64+0x6000], R12 ;  /* 0x0060000c04007986 */ /* 0x0045e8000c101b04 */
[----:B---3--:R-:W3:Y:S04]  /*04b0*/  LDG.E.64 R14, desc[UR4][R2.64+0x7000] ;  /* 0x00700004020e7981 */ /* 0x008ee8000c1e1b00 */
[----:B---3--:R3:W-:Y:S04]  /*04c0*/  STG.E.64 desc[UR4][R4.64+0x7000], R14 ;  /* 0x0070000e04007986 */ /* 0x0087e8000c101b04 */
[----:B----4-:R-:W4:Y:S04]  /*04d0*/  LDG.E.64 R16, desc[UR4][R2.64+0x8000] ;  /* 0x0080000402107981 */ /* 0x010f28000c1e1b00 */
[----:B----4-:R4:W-:Y:S04]  /*04e0*/  STG.E.64 desc[UR4][R4.64+0x8000], R16 ;  /* 0x0080001004007986 */ /* 0x0109e8000c101b04 */
[----:B-----5:R-:W5:Y:S04]  /*04f0*/  LDG.E.64 R18, desc[UR4][R2.64+0x9000] ;  /* 0x0090000402127981 */ /* 0x020f68000c1e1b00 */
[----:B-----5:R-:W-:Y:S04]  /*0500*/  STG.E.64 desc[UR4][R4.64+0x9000], R18 ;  /* 0x0090001204007986 */ /* 0x020fe8000c101b04 */
[----:B0-----:R-:W5:Y:S04]  /*0510*/  LDG.E.64 R8, desc[UR4][R2.64+0xa000] ;  /* 0x00a0000402087981 */ /* 0x001f68000c1e1b00 */
[----:B-----5:R-:W-:Y:S04]  /*0520*/  STG.E.64 desc[UR4][R4.64+0xa000], R8 ;  /* 0x00a0000804007986 */ /* 0x020fe8000c101b04 */
[----:B-1----:R-:W5:Y:S04]  /*0530*/  LDG.E.64 R10, desc[UR4][R2.64+0xb000] ;  /* 0x00b00004020a7981 */ /* 0x002f68000c1e1b00 */
[----:B-----5:R-:W-:Y:S04]  /*0540*/  STG.E.64 desc[UR4][R4.64+0xb000], R10 ;  /* 0x00b0000a04007986 */ /* 0x020fe8000c101b04 */
[----:B--2---:R-:W2:Y:S01]  /*0550*/  LDG.E.64 R12, desc[UR4][R2.64+0xc000] ;  /* 0x00c00004020c7981 */ /* 0x004ea2000c1e1b00 */
[----:B------:R-:W-:-:S04]  /*0560*/  IADD3 R7, PT, PT, R7, 0x2000, RZ ;  /* 0x0000200007077810 */ /* 0x000fc80007ffe0ff */
[----:B------:R-:W-:Y:S02]  /*0570*/  ISETP.GE.AND P1, PT, R7, R6, PT ;  /* 0x000000060700720c */ /* 0x000fe40003f26270 */
[----:B------:R-:W-:Y:S01]  /*0580*/  IADD3 R20, P2, PT, R2, 0x10000, RZ ;  /* 0x0001000002147810 */ /* 0x000fe20007f5e0ff */
[----:B--2---:R-:W-:Y:S04]  /*0590*/  STG.E.64 desc[UR4][R4.64+0xc000], R12 ;  /* 0x00c0000c04007986 */ /* 0x004fe8000c101b04 */
[----:B---3--:R0:W2:Y:S01]  /*05a0*/  LDG.E.64 R14, desc[UR4][R2.64+0xd000] ;  /* 0x00d00004020e7981 */ /* 0x0080a2000c1e1b00 */
[----:B----4-:R-:W-:Y:S01]  /*05b0*/  IADD3 R16, P3, PT, R4, 0x10000, RZ ;  /* 0x0001000004107810 */ /* 0x010fe20007f7e0ff */
[----:B------:R-:W-:-:S04]  /*05c0*/  IMAD.X R21, RZ, RZ, R3, P2 ;  /* 0x000000ffff157224 */ /* 0x000fc800010e0603 */
[----:B------:R-:W-:Y:S02]  /*05d0*/  IMAD.X R17, RZ, RZ, R5, P3 ;  /* 0x000000ffff117224 */ /* 0x000fe400018e0605 */
[----:B0-----:R-:W-:Y:S01]  /*05e0*/  IMAD.MOV.U32 R2, RZ, RZ, R20 ;  /* 0x000000ffff027224 */ /* 0x001fe200078e0014 */
[----:B------:R-:W-:Y:S01]  /*05f0*/  MOV R3, R21 ;  /* 0x0000001500037202 */ /* 0x000fe20000000f00 */
[----:B--2---:R0:W-:Y:S02]  /*0600*/  STG.E.64 desc[UR4][R4.64+0xd000], R14 ;  /* 0x00d0000e04007986 */ /* 0x0041e4000c101b04 */
[----:B0-----:R-:W-:Y:S02]  /*0610*/  IMAD.MOV.U32 R4, RZ, RZ, R16 ;  /* 0x000000ffff047224 */ /* 0x001fe400078e0010 */
[----:B------:R-:W-:Y:S01]  /*0620*/  IMAD.MOV.U32 R5, RZ, RZ, R17 ;  /* 0x000000ffff057224 */ /* 0x000fe200078e0011 */
[----:B------:R-:W-:Y:S06]  /*0630*/  @!P1 BRA `(.L_x_5) ;  /* 0xfffffffc00549947 */ /* 0x000fec000383ffff */
.L_x_4:
[----:B------:R-:W-:Y:S05]  /*0640*/  BSYNC.RECONVERGENT B0 ;  /* 0x0000000000007941 */ /* 0x000fea0003800200 */
.L_x_3:
[----:B------:R-:W-:Y:S01]  /*0650*/  IMAD.IADD R6, R0, 0x1, -R7 ;  /* 0x0000000100067824 */ /* 0x000fe200078e0a07 */
[----:B------:R-:W-:Y:S04]  /*0660*/  BSSY.RECONVERGENT B0, `(.L_x_6) ;  /* 0x000001d000007945 */ /* 0x000fe80003800200 */
[----:B------:R-:W-:-:S13]  /*0670*/  ISETP.GT.AND P1, PT, R6, 0x800, PT ;  /* 0x000008000600780c */ /* 0x000fda0003f24270 */
[----:B------:R-:W-:Y:S05]  /*0680*/  @!P1 BRA `(.L_x_7) ;  /* 0x0000000000689947 */ /* 0x000fea0003800000 */
[----:B------:R-:W2:Y:S04]  /*0690*/  LDG.E.64 R8, desc[UR4][R2.64+-0x2000] ;  /* 0xffe0000402087981 */ /* 0x000ea8000c1e1b00 */
[----:B--2---:R0:W-:Y:S04]  /*06a0*/  STG.E.64 desc[UR4][R4.64+-0x2000], R8 ;  /* 0xffe0000804007986 */ /* 0x0041e8000c101b04 */
[----:B------:R-:W2:Y:S04]  /*06b0*/  LDG.E.64 R10, desc[UR4][R2.64+-0x1000] ;  /* 0xfff00004020a7981 */ /* 0x000ea8000c1e1b00 */
[----:B--2---:R-:W-:Y:S04]  /*06c0*/  STG.E.64 desc[UR4][R4.64+-0x1000], R10 ;  /* 0xfff0000a04007986 */ /* 0x004fe8000c101b04 */
[----:B------:R-:W2:Y:S04]  /*06d0*/  LDG.E.64 R12, desc[UR4][R2.64] ;  /* 0x00000004020c7981 */ /* 0x000ea8000c1e1b00 */
[----:B--2---:R1:W-:Y:S04]  /*06e0*/  STG.E.64 desc[UR4][R4.64], R12 ;  /* 0x0000000c04007986 */ /* 0x0043e8000c101b04 */
[----:B------:R-:W2:Y:S04]  /*06f0*/  LDG.E.64 R14, desc[UR4][R2.64+0x1000] ;  /* 0x00100004020e7981 */ /* 0x000ea8000c1e1b00 */
[----:B--2---:R2:W-:Y:S04]  /*0700*/  STG.E.64 desc[UR4][R4.64+0x1000], R14 ;  /* 0x0010000e04007986 */ /* 0x0045e8000c101b04 */
[----:B------:R-:W3:Y:S04]  /*0710*/  LDG.E.64 R16, desc[UR4][R2.64+0x2000] ;  /* 0x0020000402107981 */ /* 0x000ee8000c1e1b00 */
[----:B---3--:R-:W-:Y:S04]  /*0720*/  STG.E.64 desc[UR4][R4.64+0x2000], R16 ;  /* 0x0020001004007986 */ /* 0x008fe8000c101b04 */
[----:B------:R-:W3:Y:S04]  /*0730*/  LDG.E.64 R18, desc[UR4][R2.64+0x3000] ;  /* 0x0030000402127981 */ /* 0x000ee8000c1e1b00 */
[----:B---3--:R-:W-:Y:S04]  /*0740*/  STG.E.64 desc[UR4][R4.64+0x3000], R18 ;  /* 0x0030001204007986 */ /* 0x008fe8000c101b04 */
[----:B0-----:R-:W3:Y:S01]  /*0750*/  LDG.E.64 R8, desc[UR4][R2.64+0x4000] ;  /* 0x0040000402087981 */ /* 0x001ee2000c1e1b00 */
[----:B------:R-:W-:-:S02]  /*0760*/  IADD3 R6, P2, PT, R4, 0x8000, RZ ;  /* 0x0000800004067810 */ /* 0x000fc40007f5e0ff */
[----:B-1----:R-:W-:Y:S01]  /*0770*/  IADD3 R12, P1, PT, R2, 0x8000, RZ ;  /* 0x00008000020c7810 */ /* 0x002fe20007f3e0ff */
[----:B---3--:R-:W-:Y:S04]  /*0780*/  STG.E.64 desc[UR4][R4.64+0x4000], R8 ;  /* 0x0040000804007986 */ /* 0x008fe8000c101b04 */
[----:B------:R0:W3:Y:S01]  /*0790*/  LDG.E.64 R10, desc[UR4][R2.64+0x5000] ;  /* 0x00500004020a7981 */ /* 0x0000e2000c1e1b00 */
[----:B--2---:R-:W-:Y:S01]  /*07a0*/  IADD3.X R15, PT, PT, RZ, R3, RZ, P1, !PT ;  /* 0x00000003ff0f7210 */ /* 0x004fe20000ffe4ff */
[----:B------:R-:W-:Y:S01]  /*07b0*/  IMAD.X R13, RZ, RZ, R5, P2 ;  /* 0x000000ffff0d7224 */ /* 0x000fe200010e0605 */
[----:B------:R-:W-:Y:S01]  /*07c0*/  PLOP3.LUT P0, PT, PT, PT, PT, 0x8, 0x80 ;  /* 0x000000000080781c */ /* 0x000fe20003f0e170 */
[----:B------:R-:W-:Y:S02]  /*07d0*/  VIADD R7, R7, 0x1000 ;  /* 0x0000100007077836 */ /* 0x000fe40000000000 */
[----:B0-----:R-:W-:Y:S01]  /*07e0*/  IMAD.MOV.U32 R2, RZ, RZ, R12 ;  /* 0x000000ffff027224 */ /* 0x001fe200078e000c */
[----:B------:R-:W-:Y:S01]  /*07f0*/  MOV R3, R15 ;  /* 0x0000000f00037202 */ /* 0x000fe20000000f00 */
[----:B---3--:R0:W-:Y:S02]  /*0800*/  STG.E.64 desc[UR4][R4.64+0x5000], R10 ;  /* 0x0050000a04007986 */ /* 0x0081e4000c101b04 */
[----:B0-----:R-:W-:-:S02]  /*0810*/  IMAD.MOV.U32 R4, RZ, RZ, R6 ;  /* 0x000000ffff047224 */ /* 0x001fc400078e0006 */
[----:B------:R-:W-:-:S07]  /*0820*/  IMAD.MOV.U32 R5, RZ, RZ, R13 ;  /* 0x000000ffff057224 */ /* 0x000fce00078e000d */
.L_x_7:
[----:B------:R-:W-:Y:S05]  /*0830*/  BSYNC.RECONVERGENT B0 ;  /* 0x0000000000007941 */ /* 0x000fea0003800200 */
.L_x_6:
[----:B------:R-:W-:-:S13]  /*0840*/  ISETP.LT.OR P0, PT, R7, R0, P0 ;  /* 0x000000000700720c */ /* 0x000fda0000701670 */
[----:B------:R-:W-:Y:S05]  /*0850*/  @!P0 EXIT ;  /* 0x000000000000894d */ /* 0x000fea0003800000 */
[----:B------:R-:W2:Y:S04]  /*0860*/  LDG.E.64 R6, desc[UR4][R2.64+-0x2000] ;  /* 0xffe0000402067981 */ /* 0x000ea8000c1e1b00 */
[----:B--2---:R-:W-:Y:S04]  /*0870*/  STG.E.64 desc[UR4][R4.64+-0x2000], R6 ;  /* 0xffe0000604007986 */ /* 0x004fe8000c101b04 */
[----:B------:R-:W2:Y:S04]  /*0880*/  LDG.E.64 R8, desc[UR4][R2.64+-0x1000] ;  /* 0xfff0000402087981 */ /* 0x000ea8000c1e1b00 */
[----:B--2---:R-:W-:Y:S04]  /*0890*/  STG.E.64 desc[UR4][R4.64+-0x1000], R8 ;  /* 0xfff0000804007986 */ /* 0x004fe8000c101b04 */
[----:B------:R-:W2:Y:S04]  /*08a0*/  LDG.E.64 R10, desc[UR4][R2.64] ;  /* 0x00000004020a7981 */ /* 0x000ea8000c1e1b00 */
[----:B--2---:R-:W-:Y:S04]  /*08b0*/  STG.E.64 desc[UR4][R4.64], R10 ;  /* 0x0000000a04007986 */ /* 0x004fe8000c101b04 */
[----:B------:R-:W2:Y:S04]  /*08c0*/  LDG.E.64 R12, desc[UR4][R2.64+0x1000] ;  /* 0x00100004020c7981 */ /* 0x000ea8000c1e1b00 */
[----:B--2---:R-:W-:Y:S01]  /*08d0*/  STG.E.64 desc[UR4][R4.64+0x1000], R12 ;  /* 0x0010000c04007986 */ /* 0x004fe2000c101b04 */
[----:B------:R-:W-:Y:S05]  /*08e0*/  EXIT ;  /* 0x000000000000794d */ /* 0x000fea0003800000 */
.L_x_8:
[----:B------:R-:W-:-:S00]  /*08f0*/  BRA `(.L_x_8) ;  /* 0xfffffffc00fc7947 */ /* 0x000fc0000383ffff */
[----:B------:R-:W-:-:S00]  /*0900*/  NOP ;  /* 0x0000000000007918 */ /* 0x000fc00000000000 */
[----:B------:R-:W-:-:S00]  /*0910*/  NOP ;  /* 0x0000000000007918 */ /* 0x000fc00000000000 */
[----:B------:R-:W-:-:S00]  /*0920*/  NOP ;  /* 0x0000000000007918 */ /* 0x000fc00000000000 */
[----:B------:R-:W-:-:S00]  /*0930*/  NOP ;  /* 0x0000000000007918 */ /* 0x000fc00000000000 */
[----:B------:R-:W-:-:S00]  /*0940*/  NOP ;  /* 0x0000000000007918 */ /* 0x000fc00000000000 */
[----:B------:R-:W-:-:S00]  /*0950*/  NOP ;  /* 0x0000000000007918 */ /* 0x000fc00000000000 */
[----:B------:R-:W-:-:S00]  /*0960*/  NOP ;  /* 0x0000000000007918 */ /* 0x000fc00000000000 */
[----:B------:R-:W-:-:S00]  /*0970*/  NOP ;  /* 0x0000000000007918 */ /* 0x000fc00000000000 */
.L_x_9:


//--------------------- .nv.shared.reserved.0     --------------------------
	.section	.nv.shared.reserved.0,"aw",@nobits
	.weak		__nv_reservedSMEM_offset_0_alias
	.size		__nv_reservedSMEM_offset_0_alias, 0, 64
	.other		__nv_reservedSMEM_offset_0_alias,@"STO_CUDA_RESERVED_SHARED STV_DEFAULT"
__nv_reservedSMEM_offset_0_alias:
	.zero		0
	.zero		64


//--------------------- .nv.constant0._Z10data_transPdS_i --------------------------
	.section	.nv.constant0._Z10data_transPdS_i,"a",@progbits
	.sectionflags	@""
	.align	4
.nv.constant0._Z10data_transPdS_i:
	.zero		916


//--------------------- SYMBOLS --------------------------

	.type		.nv.reservedSmem.offset0,@object
	.size		.nv.reservedSmem.offset0,0x4
